	.headerflags	@"EF_CUDA_TEXMODE_UNIFIED EF_CUDA_64BIT_ADDRESS EF_CUDA_ACCELERATORS EF_CUDA_SM90 EF_CUDA_VIRTUAL_SM(EF_CUDA_SM90)"
	.elftype	@"ET_EXEC"


//--------------------- .nv.info                  --------------------------
	.section	.nv.info,"",@"SHT_CUDA_INFO"
	.align	4


	//----- nvinfo : EIATTR_REGCOUNT
	.align		4
        /*0000*/ 	.byte	0x04, 0x2f
        /*0002*/ 	.short	(.L_2 - .L_1)
	.align		4
.L_1:
        /*0004*/ 	.word	index@(triton_red_fused__to_copy_add_mean_mul_pow_rsqrt_8)
        /*0008*/ 	.word	0x0000001a


	//----- nvinfo : EIATTR_MIN_STACK_SIZE
	.align		4
.L_2:
        /*000c*/ 	.byte	0x04, 0x12
        /*000e*/ 	.short	(.L_4 - .L_3)
	.align		4
.L_3:
        /*0010*/ 	.word	index@(triton_red_fused__to_copy_add_mean_mul_pow_rsqrt_8)
        /*0014*/ 	.word	0x00000000


	//----- nvinfo : EIATTR_FRAME_SIZE
	.align		4
.L_4:
        /*0018*/ 	.byte	0x04, 0x11
        /*001a*/ 	.short	(.L_6 - .L_5)
	.align		4
.L_5:
        /*001c*/ 	.word	index@(triton_red_fused__to_copy_add_mean_mul_pow_rsqrt_8)
        /*0020*/ 	.word	0x00000000


	//----- nvinfo : EIATTR_MIN_STACK_SIZE
	.align		4
.L_6:
        /*0024*/ 	.byte	0x04, 0x12
        /*0026*/ 	.short	(.L_8 - .L_7)
	.align		4
.L_7:
        /*0028*/ 	.word	index@(triton_red_fused__to_copy_add_mean_mul_pow_rsqrt_8)
        /*002c*/ 	.word	0x00000000
.L_8:


//--------------------- .nv.info.triton_red_fused__to_copy_add_mean_mul_pow_rsqrt_8 --------------------------
	.section	.nv.info.triton_red_fused__to_copy_add_mean_mul_pow_rsqrt_8,"",@"SHT_CUDA_INFO"
	.sectionflags	@""
	.align	4


	//----- nvinfo : EIATTR_CUDA_API_VERSION
	.align		4
        /*0000*/ 	.byte	0x04, 0x37
        /*0002*/ 	.short	(.L_10 - .L_9)
.L_9:
        /*0004*/ 	.word	0x0000007c


	//----- nvinfo : EIATTR_KPARAM_INFO
	.align		4
.L_10:
        /*0008*/ 	.byte	0x04, 0x17
        /*000a*/ 	.short	(.L_12 - .L_11)
.L_11:
        /*000c*/ 	.word	0x00000000
        /*0010*/ 	.short	0x0008
        /*0012*/ 	.short	0x0038
        /*0014*/ 	.byte	0x00, 0xf4, 0x21, 0x00


	//----- nvinfo : EIATTR_KPARAM_INFO
	.align		4
.L_12:
        /*0018*/ 	.byte	0x04, 0x17
        /*001a*/ 	.short	(.L_14 - .L_13)
.L_13:
        /*001c*/ 	.word	0x00000000
        /*0020*/ 	.short	0x0007
        /*0022*/ 	.short	0x0034
        /*0024*/ 	.byte	0x00, 0xf0, 0x11, 0x00


	//----- nvinfo : EIATTR_KPARAM_INFO
	.align		4
.L_14:
        /*0028*/ 	.byte	0x04, 0x17
        /*002a*/ 	.short	(.L_16 - .L_15)
.L_15:
        /*002c*/ 	.word	0x00000000
        /*0030*/ 	.short	0x0006
        /*0032*/ 	.short	0x0030
        /*0034*/ 	.byte	0x00, 0xf0, 0x11, 0x00


	//----- nvinfo : EIATTR_KPARAM_INFO
	.align		4
.L_16:
        /*0038*/ 	.byte	0x04, 0x17
        /*003a*/ 	.short	(.L_18 - .L_17)
.L_17:
        /*003c*/ 	.word	0x00000000
        /*0040*/ 	.short	0x0005
        /*0042*/ 	.short	0x0028
        /*0044*/ 	.byte	0x00, 0xf4, 0x21, 0x00


	//----- nvinfo : EIATTR_KPARAM_INFO
	.align		4
.L_18:
        /*0048*/ 	.byte	0x04, 0x17
        /*004a*/ 	.short	(.L_20 - .L_19)
.L_19:
        /*004c*/ 	.word	0x00000000
        /*0050*/ 	.short	0x0004
        /*0052*/ 	.short	0x0020
        /*0054*/ 	.byte	0x00, 0xf4, 0x21, 0x00


	//----- nvinfo : EIATTR_KPARAM_INFO
	.align		4
.L_20:
        /*0058*/ 	.byte	0x04, 0x17
        /*005a*/ 	.short	(.L_22 - .L_21)
.L_21:
        /*005c*/ 	.word	0x00000000
        /*0060*/ 	.short	0x0003
        /*0062*/ 	.short	0x0018
        /*0064*/ 	.byte	0x00, 0xf4, 0x21, 0x00


	//----- nvinfo : EIATTR_KPARAM_INFO
	.align		4
.L_22:
        /*0068*/ 	.byte	0x04, 0x17
        /*006a*/ 	.short	(.L_24 - .L_23)
.L_23:
        /*006c*/ 	.word	0x00000000
        /*0070*/ 	.short	0x0002
        /*0072*/ 	.short	0x0010
        /*0074*/ 	.byte	0x00, 0xf4, 0x21, 0x00


	//----- nvinfo : EIATTR_KPARAM_INFO
	.align		4
.L_24:
        /*0078*/ 	.byte	0x04, 0x17
        /*007a*/ 	.short	(.L_26 - .L_25)
.L_25:
        /*007c*/ 	.word	0x00000000
        /*0080*/ 	.short	0x0001
        /*0082*/ 	.short	0x0008
        /*0084*/ 	.byte	0x00, 0xf4, 0x21, 0x00


	//----- nvinfo : EIATTR_KPARAM_INFO
	.align		4
.L_26:
        /*0088*/ 	.byte	0x04, 0x17
        /*008a*/ 	.short	(.L_28 - .L_27)
.L_27:
        /*008c*/ 	.word	0x00000000
        /*0090*/ 	.short	0x0000
        /*0092*/ 	.short	0x0000
        /*0094*/ 	.byte	0x00, 0xf4, 0x21, 0x00


	//----- nvinfo : EIATTR_SPARSE_MMA_MASK
	.align		4
.L_28:
        /*0098*/ 	.byte	0x03, 0x50
        /*009a*/ 	.short	0x0000


	//----- nvinfo : EIATTR_MAXREG_COUNT
	.align		4
        /*009c*/ 	.byte	0x03, 0x1b
        /*009e*/ 	.short	0x00ff


	//----- nvinfo : EIATTR_COOP_GROUP_MASK_REGIDS
	.align		4
        /*00a0*/ 	.byte	0x04, 0x29
        /*00a2*/ 	.short	(.L_30 - .L_29)


	//   ....[0]....
.L_29:
        /*00a4*/ 	.word	0xffffffff


	//   ....[1]....
        /*00a8*/ 	.word	0xffffffff


	//----- nvinfo : EIATTR_COOP_GROUP_INSTR_OFFSETS
	.align		4
.L_30:
        /*00ac*/ 	.byte	0x04, 0x28
        /*00ae*/ 	.short	(.L_32 - .L_31)


	//   ....[0]....
.L_31:
        /*00b0*/ 	.word	0x00000330


	//   ....[1]....
        /*00b4*/ 	.word	0x00000390


	//----- nvinfo : EIATTR_EXIT_INSTR_OFFSETS
	.align		4
.L_32:
        /*00b8*/ 	.byte	0x04, 0x1c
        /*00ba*/ 	.short	(.L_34 - .L_33)


	//   ....[0]....
.L_33:
        /*00bc*/ 	.word	0x00000680


	//----- nvinfo : EIATTR_REQNTID
	.align		4
.L_34:
        /*00c0*/ 	.byte	0x04, 0x10
        /*00c2*/ 	.short	(.L_36 - .L_35)
.L_35:
        /*00c4*/ 	.word	0x00000100
        /*00c8*/ 	.word	0x00000001
        /*00cc*/ 	.word	0x00000001


	//----- nvinfo : EIATTR_CRS_STACK_SIZE
	.align		4
.L_36:
        /*00d0*/ 	.byte	0x04, 0x1e
        /*00d2*/ 	.short	(.L_38 - .L_37)
.L_37:
        /*00d4*/ 	.word	0x00000000


	//----- nvinfo : EIATTR_CBANK_PARAM_SIZE
	.align		4
.L_38:
        /*00d8*/ 	.byte	0x03, 0x19
        /*00da*/ 	.short	0x0040


	//----- nvinfo : EIATTR_PARAM_CBANK
	.align		4
        /*00dc*/ 	.byte	0x04, 0x0a
        /*00de*/ 	.short	(.L_40 - .L_39)
	.align		4
.L_39:
        /*00e0*/ 	.word	index@(.nv.constant0.triton_red_fused__to_copy_add_mean_mul_pow_rsqrt_8)
        /*00e4*/ 	.short	0x0210
        /*00e6*/ 	.short	0x0040


	//----- nvinfo : EIATTR_SW_WAR
	.align		4
.L_40:
        /*00e8*/ 	.byte	0x04, 0x36
        /*00ea*/ 	.short	(.L_42 - .L_41)
.L_41:
        /*00ec*/ 	.word	0x00000008
.L_42:


//--------------------- .nv.callgraph             --------------------------
	.section	.nv.callgraph,"",@"SHT_CUDA_CALLGRAPH"
	.align	4
	.sectionentsize	8
	.align		4
        /*0000*/ 	.word	0x00000000
	.align		4
        /*0004*/ 	.word	0xffffffff
	.align		4
        /*0008*/ 	.word	0x00000000
	.align		4
        /*000c*/ 	.word	0xfffffffe
	.align		4
        /*0010*/ 	.word	0x00000000
	.align		4
        /*0014*/ 	.word	0xfffffffd
	.align		4
        /*0018*/ 	.word	0x00000000
	.align		4
        /*001c*/ 	.word	0xfffffffc


//--------------------- .nv.constant4             --------------------------
	.section	.nv.constant4,"a",@progbits
	.align	8
	.align		8
.nv.constant4:
        /*0000*/ 	.dword	_$_str


//--------------------- .text.triton_red_fused__to_copy_add_mean_mul_pow_rsqrt_8 --------------------------
	.section	.text.triton_red_fused__to_copy_add_mean_mul_pow_rsqrt_8,"ax",@progbits
	.sectionflags	@"SHF_BARRIERS=1"
	.align	128
        .global         triton_red_fused__to_copy_add_mean_mul_pow_rsqrt_8
        .type           triton_red_fused__to_copy_add_mean_mul_pow_rsqrt_8,@function
        .size           triton_red_fused__to_copy_add_mean_mul_pow_rsqrt_8,(.L_x_6 - triton_red_fused__to_copy_add_mean_mul_pow_rsqrt_8)
        .other          triton_red_fused__to_copy_add_mean_mul_pow_rsqrt_8,@"STO_CUDA_ENTRY STV_DEFAULT"
triton_red_fused__to_copy_add_mean_mul_pow_rsqrt_8:
.text.triton_red_fused__to_copy_add_mean_mul_pow_rsqrt_8:
[----:B------:R-:W0:Y:S02]  /*0000*/  LDC R1, c[0x0][0x28] ;  /* 0x00000a00ff017b82 */ /* 0x000e240000000800 */
[----:B------:R-:W1:Y:S01]  /*0010*/  S2R R10, SR_TID.X ;  /* 0x00000000000a7919 */ /* 0x000e620000002100 */
[----:B------:R-:W-:Y:S01]  /*0020*/  ULDC UR4, c[0x0][0x240] ;  /* 0x0000900000047ab9 */ /* 0x000fe20000000800 */
[----:B------:R-:W-:Y:S01]  /*0030*/  ULDC.64 UR6, c[0x0][0x208] ;  /* 0x0000820000067ab9 */ /* 0x000fe20000000a00 */
[----:B------:R-:W2:Y:S01]  /*0040*/  S2R R3, SR_CTAID.X ;  /* 0x0000000000037919 */ /* 0x000ea20000002500 */
[----:B-1----:R-:W-:Y:S02]  /*0050*/  SHF.R.U32.HI R11, RZ, 0x2, R10 ;  /* 0x00000002ff0b7819 */ /* 0x002fe4000001160a */
[C---:B------:R-:W-:Y:S01]  /*0060*/  LOP3.LUT P0, RZ, R10.reuse, 0xc0, RZ, 0xc0, !PT ;  /* 0x000000c00aff7812 */ /* 0x040fe2000780c0ff */
[----:B--2---:R-:W-:Y:S01]  /*0070*/  IMAD.SHL.U32 R3, R3, 0x10, RZ ;  /* 0x0000001003037824 */ /* 0x004fe200078e00ff */
[----:B------:R-:W-:Y:S02]  /*0080*/  SGXT.U32 R11, R11, 0x4 ;  /* 0x000000040b0b781a */ /* 0x000fe40000000000 */
[----:B------:R-:W-:-:S02]  /*0090*/  LOP3.LUT R2, R10, 0x3, RZ, 0xc0, !PT ;  /* 0x000000030a027812 */ /* 0x000fc400078ec0ff */
[----:B------:R-:W-:Y:S02]  /*00a0*/  LOP3.LUT R5, R11, R3, RZ, 0xfc, !PT ;  /* 0x000000030b057212 */ /* 0x000fe400078efcff */
[----:B------:R-:W-:Y:S02]  /*00b0*/  LOP3.LUT R18, R10, 0xf, RZ, 0xc0, !PT ;  /* 0x0000000f0a127812 */ /* 0x000fe400078ec0ff */
[C---:B------:R-:W-:Y:S01]  /*00c0*/  ISETP.GE.AND P2, PT, R5.reuse, UR4, PT ;  /* 0x0000000405007c0c */ /* 0x040fe2000bf46270 */
[C---:B------:R-:W-:Y:S01]  /*00d0*/  IMAD R0, R5.reuse, 0x1000, R2 ;  /* 0x0000100005007824 */ /* 0x040fe200078e0202 */
[----:B------:R-:W-:Y:S02]  /*00e0*/  ISETP.LT.AND P0, PT, R5, UR4, !P0 ;  /* 0x0000000405007c0c */ /* 0x000fe4000c701270 */
[----:B------:R-:W-:-:S09]  /*00f0*/  LOP3.LUT R3, R3, 0xf, R10, 0xf8, !PT ;  /* 0x0000000f03037812 */ /* 0x000fd200078ef80a */
[----:B------:R-:W-:Y:S05]  /*0100*/  @!P2 BRA `(.L_x_0) ;  /* 0x000000000028a947 */ /* 0x000fea0003800000 */
[----:B------:R-:W1:Y:S01]  /*0110*/  LDC.64 R4, c[0x0][0x210] ;  /* 0x00008400ff047b82 */ /* 0x000e620000000a00 */
[----:B------:R-:W-:-:S07]  /*0120*/  MOV R8, 0xfffffffc ;  /* 0xfffffffc00087802 */ /* 0x000fce0000000f00 */
.L_x_1:
[----:B------:R-:W-:-:S05]  /*0130*/  VIADD R8, R8, 0x4 ;  /* 0x0000000408087836 */ /* 0x000fca0000000000 */
[----:B-1----:R-:W-:Y:S02]  /*0140*/  LOP3.LUT R7, R0, R8, RZ, 0xfc, !PT ;  /* 0x0000000800077212 */ /* 0x002fe400078efcff */
[----:B------:R-:W-:-:S03]  /*0150*/  ISETP.GE.U32.AND P1, PT, R8, 0xffc, PT ;  /* 0x00000ffc0800780c */ /* 0x000fc60003f26070 */
[----:B------:R-:W-:-:S05]  /*0160*/  IMAD.WIDE R6, R7, 0x2, R4 ;  /* 0x0000000207067825 */ /* 0x000fca00078e0204 */
[----:B------:R1:W-:Y:S05]  /*0170*/  @P0 STG.E.U16 desc[UR6][R6.64], RZ ;  /* 0x000000ff06000986 */ /* 0x0003ea000c101506 */
[----:B------:R-:W-:Y:S05]  /*0180*/  @!P1 BRA `(.L_x_1) ;  /* 0xfffffffc00e89947 */ /* 0x000fea000383ffff */
[----:B------:R-:W-:Y:S01]  /*0190*/  HFMA2.MMA R19, -RZ, RZ, 0, 0 ;  /* 0x00000000ff137435 */ /* 0x000fe200000001ff */
[----:B------:R-:W-:Y:S10]  /*01a0*/  BRA `(.L_x_2) ;  /* 0x00000000005c7947 */ /* 0x000ff40003800000 */
.L_x_0:
[----:B------:R-:W1:Y:S01]  /*01b0*/  LDC.64 R8, c[0x0][0x210] ;  /* 0x00008400ff087b82 */ /* 0x000e620000000a00 */
[----:B------:R-:W-:Y:S01]  /*01c0*/  IMAD.MOV.U32 R19, RZ, RZ, RZ ;  /* 0x000000ffff137224 */ /* 0x000fe200078e00ff */
[----:B------:R-:W-:-:S06]  /*01d0*/  MOV R21, 0xfffffffc ;  /* 0xfffffffc00157802 */ /* 0x000fcc0000000f00 */
[----:B------:R-:W2:Y:S08]  /*01e0*/  LDC.64 R6, c[0x0][0x220] ;  /* 0x00008800ff067b82 */ /* 0x000eb00000000a00 */
[----:B------:R-:W3:Y:S02]  /*01f0*/  LDC.64 R4, c[0x0][0x228] ;  /* 0x00008a00ff047b82 */ /* 0x000ee40000000a00 */
.L_x_3:
[----:B------:R-:W-:-:S05]  /*0200*/  VIADD R21, R21, 0x4 ;  /* 0x0000000415157836 */ /* 0x000fca0000000000 */
[----:B-1----:R-:W-:-:S05]  /*0210*/  LOP3.LUT R17, R0, R21, RZ, 0xfc, !PT ;  /* 0x0000001500117212 */ /* 0x002fca00078efcff */
[----:B--2---:R-:W-:-:S04]  /*0220*/  IMAD.WIDE R12, R17, 0x2, R6 ;  /* 0x00000002110c7825 */ /* 0x004fc800078e0206 */
[C---:B---3--:R-:W-:Y:S02]  /*0230*/  IMAD.WIDE R14, R17.reuse, 0x2, R4 ;  /* 0x00000002110e7825 */ /* 0x048fe400078e0204 */
[----:B------:R-:W2:Y:S02]  /*0240*/  LDG.E.EF.U16 R12, desc[UR6][R12.64] ;  /* 0x000000060c0c7981 */ /* 0x000ea4000c0e1500 */
[----:B------:R-:W-:Y:S02]  /*0250*/  IMAD.WIDE R16, R17, 0x2, R8 ;  /* 0x0000000211107825 */ /* 0x000fe400078e0208 */
[----:B------:R-:W3:Y:S04]  /*0260*/  LDG.E.EF.U16 R14, desc[UR6][R14.64] ;  /* 0x000000060e0e7981 */ /* 0x000ee8000c0e1500 */
[----:B------:R-:W4:Y:S01]  /*0270*/  LDG.E.EF.U16 R22, desc[UR6][R16.64] ;  /* 0x0000000610167981 */ /* 0x000f22000c0e1500 */
[----:B------:R-:W-:Y:S01]  /*0280*/  ISETP.GE.U32.AND P1, PT, R21, 0xffc, PT ;  /* 0x00000ffc1500780c */ /* 0x000fe20003f26070 */
[----:B--2---:R-:W-:-:S02]  /*0290*/  HADD2.F32 R20, -RZ, R12.H0_H0 ;  /* 0x2000000cff147230 */ /* 0x004fc40000004100 */
[----:B---3--:R-:W-:Y:S02]  /*02a0*/  HADD2.F32 R23, -RZ, R14.H0_H0 ;  /* 0x2000000eff177230 */ /* 0x008fe40000004100 */
[----:B----4-:R-:W-:-:S03]  /*02b0*/  HADD2.F32 R22, -RZ, R22.H0_H0 ;  /* 0x20000016ff167230 */ /* 0x010fc60000004100 */
[----:B------:R-:W-:-:S04]  /*02c0*/  FADD R23, R20, R23 ;  /* 0x0000001714177221 */ /* 0x000fc80000000000 */
[----:B------:R-:W-:-:S05]  /*02d0*/  FADD R22, R22, R23 ;  /* 0x0000001716167221 */ /* 0x000fca0000000000 */
[----:B------:R-:W-:-:S05]  /*02e0*/  F2FP.F16.F32.PACK_AB R13, RZ, R22 ;  /* 0x00000016ff0d723e */ /* 0x000fca00000000ff */
[----:B------:R1:W-:Y:S01]  /*02f0*/  @P0 STG.E.U16 desc[UR6][R16.64], R13 ;  /* 0x0000000d10000986 */ /* 0x0003e2000c101506 */
[----:B------:R-:W-:Y:S01]  /*0300*/  FFMA R19, R22, R22, R19 ;  /* 0x0000001616137223 */ /* 0x000fe20000000013 */
[----:B------:R-:W-:Y:S06]  /*0310*/  @!P1 BRA `(.L_x_3) ;  /* 0xfffffffc00b89947 */ /* 0x000fec000383ffff */
.L_x_2:
[----:B------:R-:W-:Y:S05]  /*0320*/  WARPSYNC.ALL ;  /* 0x0000000000007948 */ /* 0x000fea0003800000 */
[----:B------:R-:W2:Y:S01]  /*0330*/  SHFL.BFLY PT, R4, R19, 0x2, 0x1f ;  /* 0x0c401f0013047f89 */ /* 0x000ea200000e0000 */
[----:B------:R-:W3:Y:S01]  /*0340*/  S2UR UR5, SR_CgaCtaId ;  /* 0x00000000000579c3 */ /* 0x000ee20000008800 */
[----:B------:R-:W-:Y:S02]  /*0350*/  LOP3.LUT P1, RZ, R10, 0xf0, RZ, 0xc0, !PT ;  /* 0x000000f00aff7812 */ /* 0x000fe4000782c0ff */
[----:B------:R-:W-:-:S05]  /*0360*/  MOV R15, 0x39800000 ;  /* 0x39800000000f7802 */ /* 0x000fca0000000f00 */
[----:B------:R-:W4:Y:S01]  /*0370*/  LDC.64 R8, c[0x0][0x218] ;  /* 0x00008600ff087b82 */ /* 0x000f220000000a00 */
[----:B--2---:R-:W-:-:S05]  /*0380*/  FADD R4, R4, R19 ;  /* 0x0000001304047221 */ /* 0x004fca0000000000 */
[----:B------:R-:W2:Y:S01]  /*0390*/  SHFL.BFLY PT, R5, R4, 0x1, 0x1f ;  /* 0x0c201f0004057f89 */ /* 0x000ea200000e0000 */
[----:B------:R-:W-:Y:S02]  /*03a0*/  UMOV UR4, 0x400 ;  /* 0x0000040000047882 */ /* 0x000fe40000000000 */
[----:B---3--:R-:W-:Y:S01]  /*03b0*/  UPRMT UR4, UR5, 0x654, UR4 ;  /* 0x0000065405047896 */ /* 0x008fe20008000004 */
[----:B----4-:R-:W-:-:S05]  /*03c0*/  IMAD.WIDE R8, R3, 0x4, R8 ;  /* 0x0000000403087825 */ /* 0x010fca00078e0208 */
[----:B-1----:R-:W-:Y:S02]  /*03d0*/  LEA R7, R11, UR4, 0x2 ;  /* 0x000000040b077c11 */ /* 0x002fe4000f8e10ff */
[----:B------:R-:W-:Y:S01]  /*03e0*/  LEA R18, R18, UR4, 0x2 ;  /* 0x0000000412127c11 */ /* 0x000fe2000f8e10ff */
[----:B------:R-:W1:Y:S01]  /*03f0*/  LDC.64 R10, c[0x0][0x230] ;  /* 0x00008c00ff0a7b82 */ /* 0x000e620000000a00 */
[----:B--2---:R-:W-:-:S07]  /*0400*/  FADD R12, R4, R5 ;  /* 0x00000005040c7221 */ /* 0x004fce0000000000 */
[----:B------:R-:W2:Y:S01]  /*0410*/  LDC.64 R4, c[0x0][0x210] ;  /* 0x00008400ff047b82 */ /* 0x000ea20000000a00 */
[----:B------:R3:W-:Y:S07]  /*0420*/  STS [R7], R12 ;  /* 0x0000000c07007388 */ /* 0x0007ee0000000800 */
[----:B------:R-:W-:Y:S06]  /*0430*/  BAR.SYNC.DEFER_BLOCKING 0x0 ;  /* 0x0000000000007b1d */ /* 0x000fec0000010000 */
[----:B------:R-:W-:-:S02]  /*0440*/  ULDC UR4, c[0x0][0x240] ;  /* 0x0000900000047ab9 */ /* 0x000fc40000000800 */
[----:B---3--:R-:W2:Y:S01]  /*0450*/  LDC.64 R6, c[0x0][0x238] ;  /* 0x00008e00ff067b82 */ /* 0x008ea20000000a00 */
[----:B------:R-:W-:Y:S01]  /*0460*/  ISETP.LT.AND P1, PT, R3, UR4, !P1 ;  /* 0x0000000403007c0c */ /* 0x000fe2000cf21270 */
[----:B------:R-:W-:Y:S01]  /*0470*/  FFMA R12, R12, R15, 9.9999997473787516356e-06 ;  /* 0x3727c5ac0c0c7423 */ /* 0x000fe2000000000f */
[----:B-1----:R-:W-:Y:S01]  /*0480*/  IMAD.WIDE.U32 R2, R2, 0x2, R10 ;  /* 0x0000000202027825 */ /* 0x002fe200078e000a */
[----:B------:R-:W-:-:S03]  /*0490*/  MOV R10, 0xffffffff ;  /* 0xffffffff000a7802 */ /* 0x000fc60000000f00 */
[----:B------:R-:W-:Y:S01]  /*04a0*/  IMAD.MOV.U32 R14, RZ, RZ, R2 ;  /* 0x000000ffff0e7224 */ /* 0x000fe200078e0002 */
[----:B------:R-:W-:Y:S01]  /*04b0*/  MUFU.RSQ R12, R12 ;  /* 0x0000000c000c7308 */ /* 0x000fe20000001400 */
[----:B------:R-:W-:Y:S01]  /*04c0*/  IMAD.MOV.U32 R11, RZ, RZ, -0x4 ;  /* 0xfffffffcff0b7424 */ /* 0x000fe200078e00ff */
[----:B------:R-:W1:Y:S02]  /*04d0*/  LDS R18, [R18] ;  /* 0x0000000012127984 */ /* 0x000e640000000800 */
[----:B-1----:R-:W-:Y:S01]  /*04e0*/  FFMA R13, R18, R15, 9.9999997473787516356e-06 ;  /* 0x3727c5ac120d7423 */ /* 0x002fe2000000000f */
[----:B------:R-:W-:-:S05]  /*04f0*/  MOV R15, R3 ;  /* 0x00000003000f7202 */ /* 0x000fca0000000f00 */
[----:B------:R-:W1:Y:S01]  /*0500*/  MUFU.RSQ R13, R13 ;  /* 0x0000000d000d7308 */ /* 0x000e620000001400 */
[----:B------:R-:W-:Y:S06]  /*0510*/  BAR.SYNC.DEFER_BLOCKING 0x0 ;  /* 0x0000000000007b1d */ /* 0x000fec0000010000 */
[----:B-12---:R1:W-:Y:S02]  /*0520*/  @P1 STG.E desc[UR6][R8.64], R13 ;  /* 0x0000000d08001986 */ /* 0x0063e4000c101906 */
.L_x_4:
[----:B------:R-:W-:Y:S02]  /*0530*/  IADD3 R11, P1, R11, 0x4, RZ ;  /* 0x000000040b0b7810 */ /* 0x000fe40007f3e0ff */
[----:B-1----:R-:W-:Y:S02]  /*0540*/  PRMT R9, RZ, 0x7610, R9 ;  /* 0x00007610ff097816 */ /* 0x002fe40000000009 */
[----:B------:R-:W-:-:S05]  /*0550*/  LOP3.LUT R13, R0, R11, RZ, 0xfc, !PT ;  /* 0x0000000b000d7212 */ /* 0x000fca00078efcff */
[----:B------:R-:W-:-:S05]  /*0560*/  IMAD.WIDE R2, R13, 0x2, R4 ;  /* 0x000000020d027825 */ /* 0x000fca00078e0204 */
[----:B------:R1:W2:Y:S02]  /*0570*/  @!P2 LDG.E.EF.U16 R9, desc[UR6][R2.64] ;  /* 0x000000060209a981 */ /* 0x0002a4000c0e1500 */
[----:B-1----:R-:W-:Y:S01]  /*0580*/  IMAD.MOV.U32 R2, RZ, RZ, R14 ;  /* 0x000000ffff027224 */ /* 0x002fe200078e000e */
[----:B------:R-:W-:-:S05]  /*0590*/  MOV R3, R15 ;  /* 0x0000000f00037202 */ /* 0x000fca0000000f00 */
[----:B------:R-:W3:Y:S01]  /*05a0*/  LDG.E.EL.U16 R8, desc[UR6][R2.64] ;  /* 0x0000000602087981 */ /* 0x000ee2000c2e1500 */
[----:B------:R-:W-:Y:S01]  /*05b0*/  IMAD.X R10, RZ, RZ, R10, P1 ;  /* 0x000000ffff0a7224 */ /* 0x000fe200008e060a */
[----:B------:R-:W-:Y:S02]  /*05c0*/  ISETP.GE.U32.AND P1, PT, R11, 0xffc, PT ;  /* 0x00000ffc0b00780c */ /* 0x000fe40003f26070 */
[----:B------:R-:W-:Y:S02]  /*05d0*/  IADD3 R14, P3, R14, 0x8, RZ ;  /* 0x000000080e0e7810 */ /* 0x000fe40007f7e0ff */
[----:B------:R-:W-:Y:S02]  /*05e0*/  ISETP.GE.U32.AND.EX P1, PT, R10, RZ, PT, P1 ;  /* 0x000000ff0a00720c */ /* 0x000fe40003f26110 */
[----:B------:R-:W-:Y:S01]  /*05f0*/  IADD3.X R15, RZ, R15, RZ, P3, !PT ;  /* 0x0000000fff0f7210 */ /* 0x000fe20001ffe4ff */
[----:B--2---:R-:W-:-:S05]  /*0600*/  HADD2.F32 R9, -RZ, R9.H0_H0 ;  /* 0x20000009ff097230 */ /* 0x004fca0000004100 */
[----:B------:R-:W-:Y:S01]  /*0610*/  FMUL R9, R12, R9 ;  /* 0x000000090c097220 */ /* 0x000fe20000400000 */
[----:B---3--:R-:W-:-:S05]  /*0620*/  HADD2.F32 R8, -RZ, R8.H0_H0 ;  /* 0x20000008ff087230 */ /* 0x008fca0000004100 */
[----:B------:R-:W-:-:S05]  /*0630*/  FMUL R9, R8, R9 ;  /* 0x0000000908097220 */ /* 0x000fca0000400000 */
[----:B------:R-:W-:Y:S01]  /*0640*/  F2FP.F16.F32.PACK_AB R3, RZ, R9 ;  /* 0x00000009ff03723e */ /* 0x000fe200000000ff */
[----:B------:R-:W-:-:S05]  /*0650*/  IMAD.WIDE R8, R13, 0x2, R6 ;  /* 0x000000020d087825 */ /* 0x000fca00078e0206 */
[----:B------:R1:W-:Y:S01]  /*0660*/  @P0 STG.E.U16 desc[UR6][R8.64], R3 ;  /* 0x0000000308000986 */ /* 0x0003e2000c101506 */
[----:B------:R-:W-:Y:S05]  /*0670*/  @!P1 BRA `(.L_x_4) ;  /* 0xfffffffc00ac9947 */ /* 0x000fea000383ffff */
[----:B------:R-:W-:Y:S05]  /*0680*/  EXIT ;  /* 0x000000000000794d */ /* 0x000fea0003800000 */
.L_x_5:
[----:B------:R-:W-:-:S00]  /*0690*/  BRA `(.L_x_5) ;  /* 0xfffffffc00fc7947 */ /* 0x000fc0000383ffff */
[----:B------:R-:W-:-:S00]  /*06a0*/  NOP ;  /* 0x0000000000007918 */ /* 0x000fc00000000000 */
        /* <DEDUP_REMOVED lines=13> */
.L_x_6:


//--------------------- .nv.global.init           --------------------------
	.section	.nv.global.init,"aw",@progbits
.nv.global.init:
	.type		_$_str,@object
	.size		_$_str,(.L_0 - _$_str)
_$_str:
        /*0000*/ 	.byte	0x5f, 0x5f, 0x43, 0x55, 0x44, 0x41, 0x5f, 0x46, 0x54, 0x5a, 0x00
.L_0:


//--------------------- .nv.shared.triton_red_fused__to_copy_add_mean_mul_pow_rsqrt_8 --------------------------
	.section	.nv.shared.triton_red_fused__to_copy_add_mean_mul_pow_rsqrt_8,"aw",@nobits
	.sectionflags	@""
	.align	16
	.zero		1024


//--------------------- .nv.constant0.triton_red_fused__to_copy_add_mean_mul_pow_rsqrt_8 --------------------------
	.section	.nv.constant0.triton_red_fused__to_copy_add_mean_mul_pow_rsqrt_8,"a",@progbits
	.sectionflags	@""
	.align	4
.nv.constant0.triton_red_fused__to_copy_add_mean_mul_pow_rsqrt_8:
	.zero		592
